//
// Generated by NVIDIA NVVM Compiler
//
// Compiler Build ID: CL-36424714
// Cuda compilation tools, release 13.0, V13.0.88
// Based on NVVM 20.0.0
//

.version 9.0
.target sm_100
.address_size 64

	// .globl	_Z4testv

.visible .entry _Z4testv()
{


	bar.sync 	0;
	ret;

}


// ===== COMPILED SASS (sm_100) =====

	.target	sm_100

	.elftype	@"ET_EXEC"


//--------------------- .note.nv.tkinfo           --------------------------
	.section	.note.nv.tkinfo,"",@"SHT_NOTE"
	.sectionflags	@"SHF_NOTE_NV_TKINFO"
	.tkinfo
        /*0018*/ 	.word	0x00000002
        /*0030*/ 	.string	""
        /*0030*/ 	.string	"ptxas"
        /*0030*/ 	.string	"Cuda compilation tools, release 13.0, V13.0.88"
        /*0030*/ 	.string	"Build cuda_13.0.r13.0/compiler.36424714_0"
        /*0030*/ 	.string	"-arch sm_100 -m 64 "



//--------------------- .note.nv.cuinfo           --------------------------
	.section	.note.nv.cuinfo,"",@"SHT_NOTE"
	.sectionflags	@"SHF_NOTE_NV_CUINFO"
        /*0018*/ 	.short	0x0002
        /*001a*/ 	.short	0x0064
        /*001c*/ 	.short	0x0082
	.zero		2


//--------------------- .nv.info                  --------------------------
	.section	.nv.info,"",@"SHT_CUDA_INFO"
	.align	4


	//----- nvinfo : EIATTR_REGCOUNT
	.align		4
        /*0000*/ 	.byte	0x04, 0x2f
        /*0002*/ 	.short	(.L_1 - .L_0)
	.align		4
.L_0:
        /*0004*/ 	.word	index@(_Z4testv)
        /*0008*/ 	.word	0x00000004


	//----- nvinfo : EIATTR_FRAME_SIZE
	.align		4
.L_1:
        /*000c*/ 	.byte	0x04, 0x11
        /*000e*/ 	.short	(.L_3 - .L_2)
	.align		4
.L_2:
        /*0010*/ 	.word	index@(_Z4testv)
        /*0014*/ 	.word	0x00000000


	//----- nvinfo : EIATTR_MIN_STACK_SIZE
	.align		4
.L_3:
        /*0018*/ 	.byte	0x04, 0x12
        /*001a*/ 	.short	(.L_5 - .L_4)
	.align		4
.L_4:
        /*001c*/ 	.word	index@(_Z4testv)
        /*0020*/ 	.word	0x00000000
.L_5:


//--------------------- .nv.compat                --------------------------
	.section	.nv.compat,"",@"SHT_CUDA_COMPAT_INFO"
	.align	4
        /*0000*/ 	.byte	0x02, 0x09, 0x00, 0x00, 0x02, 0x02, 0x01, 0x00, 0x02, 0x05, 0x05, 0x00, 0x03, 0x07, 0x01, 0x01
        /*0010*/ 	.byte	0x02, 0x03, 0x00, 0x00, 0x02, 0x06, 0x01, 0x00, 0x04, 0x0b, 0x08, 0x00, 0x09, 0x00, 0x00, 0x00
        /*0020*/ 	.byte	0x00, 0x00, 0x00, 0x00


//--------------------- .nv.info._Z4testv         --------------------------
	.section	.nv.info._Z4testv,"",@"SHT_CUDA_INFO"
	.sectionflags	@""
	.align	4


	//----- nvinfo : EIATTR_CUDA_API_VERSION
	.align		4
        /*0000*/ 	.byte	0x04, 0x37
        /*0002*/ 	.short	(.L_7 - .L_6)
.L_6:
        /*0004*/ 	.word	0x00000082


	//----- nvinfo : EIATTR_SPARSE_MMA_MASK
	.align		4
.L_7:
        /*0008*/ 	.byte	0x03, 0x50
        /*000a*/ 	.short	0x0000


	//----- nvinfo : EIATTR_MAXREG_COUNT
	.align		4
        /*000c*/ 	.byte	0x03, 0x1b
        /*000e*/ 	.short	0x00ff


	//----- nvinfo : EIATTR_NUM_BARRIERS
	.align		4
        /*0010*/ 	.byte	0x02, 0x4c
        /*0012*/ 	.byte	0x01
	.zero		1


	//----- nvinfo : EIATTR_MERCURY_ISA_VERSION
	.align		4
        /*0014*/ 	.byte	0x03, 0x5f
        /*0016*/ 	.short	0x0101


	//----- nvinfo : EIATTR_VRC_CTA_INIT_COUNT
	.align		4
        /*0018*/ 	.byte	0x02, 0x4a
	.zero		1
	.zero		1


	//----- nvinfo : EIATTR_EXIT_INSTR_OFFSETS
	.align		4
        /*001c*/ 	.byte	0x04, 0x1c
        /*001e*/ 	.short	(.L_9 - .L_8)


	//   ....[0]....
.L_8:
        /*0020*/ 	.word	0x00000020


	//----- nvinfo : EIATTR_SW_WAR
	.align		4
.L_9:
        /*0024*/ 	.byte	0x04, 0x36
        /*0026*/ 	.short	(.L_11 - .L_10)
.L_10:
        /*0028*/ 	.word	0x00000008
.L_11:


//--------------------- .nv.callgraph             --------------------------
	.section	.nv.callgraph,"",@"SHT_CUDA_CALLGRAPH"
	.align	4
	.sectionentsize	8
	.align		4
        /*0000*/ 	.word	0x00000000
	.align		4
        /*0004*/ 	.word	0xffffffff
	.align		4
        /*0008*/ 	.word	0x00000000
	.align		4
        /*000c*/ 	.word	0xfffffffe
	.align		4
        /*0010*/ 	.word	0x00000000
	.align		4
        /*0014*/ 	.word	0xfffffffd
	.align		4
        /*0018*/ 	.word	0x00000000
	.align		4
        /*001c*/ 	.word	0xfffffffc


//--------------------- .text._Z4testv            --------------------------
	.section	.text._Z4testv,"ax",@progbits
	.align	128
        .global         _Z4testv
        .type           _Z4testv,@function
        .size           _Z4testv,(.L_x_1 - _Z4testv)
        .other          _Z4testv,@"STO_CUDA_ENTRY STV_DEFAULT"
_Z4testv:
.text._Z4testv:
[----:B------:R-:W-:Y:S08]  /*0000*/  LDC R1, c[0x0][0x37c] ;  /* 0x0000df00ff017b82 */ /* 0x000ff00000000800 */
[----:B------:R-:W-:Y:S06]  /*0010*/  BAR.SYNC.DEFER_BLOCKING 0x0 ;  /* 0x0000000000007b1d */ /* 0x000fec0000010000 */
[----:B------:R-:W-:Y:S05]  /*0020*/  EXIT ;  /* 0x000000000000794d */ /* 0x000fea0003800000 */
.L_x_0:
[----:B------:R-:W-:-:S00]  /*0030*/  BRA `(.L_x_0) ;  /* 0xfffffffc00fc7947 */ /* 0x000fc0000383ffff */
[----:B------:R-:W-:-:S00]  /*0040*/  NOP ;  /* 0x0000000000007918 */ /* 0x000fc00000000000 */
        /* <DEDUP_REMOVED lines=11> */
.L_x_1:


//--------------------- .nv.shared.reserved.0     --------------------------
	.section	.nv.shared.reserved.0,"aw",@nobits
	.weak		__nv_reservedSMEM_offset_0_alias
	.size		__nv_reservedSMEM_offset_0_alias, 0, 64
	.other		__nv_reservedSMEM_offset_0_alias,@"STO_CUDA_RESERVED_SHARED STV_DEFAULT"
__nv_reservedSMEM_offset_0_alias:
	.zero		0
	.zero		64


//--------------------- .nv.constant0._Z4testv    --------------------------
	.section	.nv.constant0._Z4testv,"a",@progbits
	.sectionflags	@""
	.align	4
.nv.constant0._Z4testv:
	.zero		896


//--------------------- SYMBOLS --------------------------

	.type		.nv.reservedSmem.offset0,@object
	.size		.nv.reservedSmem.offset0,0x4
